//
// Generated by NVIDIA NVVM Compiler
//
// Compiler Build ID: CL-36424714
// Cuda compilation tools, release 13.0, V13.0.88
// Based on NVVM 20.0.0
//

.version 9.0
.target sm_100
.address_size 64

	// .globl	_Z4loopPii

.visible .entry _Z4loopPii(
	.param .u64 .ptr .align 1 _Z4loopPii_param_0,
	.param .u32 _Z4loopPii_param_1
)
{
	.reg .pred 	%p<2>;
	.reg .b32 	%r<9>;
	.reg .b64 	%rd<7>;

	ld.param.u64 	%rd1, [_Z4loopPii_param_0];
	ld.param.u32 	%r1, [_Z4loopPii_param_1];
	setp.lt.s32 	%p1, %r1, 1;
	@%p1 bra 	$L__BB0_2;
	cvta.to.global.u64 	%rd2, %rd1;
	mov.u32 	%r2, %tid.x;
	mul.wide.u32 	%rd3, %r2, 4;
	add.s64 	%rd4, %rd2, %rd3;
	ld.global.u32 	%r3, [%rd4];
	add.s32 	%r4, %r1, -1;
	add.s32 	%r5, %r1, -2;
	mul.wide.u32 	%rd5, %r4, %r5;
	shr.u64 	%rd6, %rd5, 1;
	cvt.u32.u64 	%r6, %rd6;
	add.s32 	%r7, %r4, %r6;
	mad.lo.s32 	%r8, %r1, %r7, %r3;
	st.global.u32 	[%rd4], %r8;
$L__BB0_2:
	ret;

}


// ===== COMPILED SASS (sm_100) =====

	.target	sm_100

	.elftype	@"ET_EXEC"


//--------------------- .note.nv.tkinfo           --------------------------
	.section	.note.nv.tkinfo,"",@"SHT_NOTE"
	.sectionflags	@"SHF_NOTE_NV_TKINFO"
	.tkinfo
        /*0018*/ 	.word	0x00000002
        /*0030*/ 	.string	""
        /*0030*/ 	.string	"ptxas"
        /*0030*/ 	.string	"Cuda compilation tools, release 13.0, V13.0.88"
        /*0030*/ 	.string	"Build cuda_13.0.r13.0/compiler.36424714_0"
        /*0030*/ 	.string	"-arch sm_100 -m 64 "



//--------------------- .note.nv.cuinfo           --------------------------
	.section	.note.nv.cuinfo,"",@"SHT_NOTE"
	.sectionflags	@"SHF_NOTE_NV_CUINFO"
        /*0018*/ 	.short	0x0002
        /*001a*/ 	.short	0x0064
        /*001c*/ 	.short	0x0082
	.zero		2


//--------------------- .nv.info                  --------------------------
	.section	.nv.info,"",@"SHT_CUDA_INFO"
	.align	4


	//----- nvinfo : EIATTR_REGCOUNT
	.align		4
        /*0000*/ 	.byte	0x04, 0x2f
        /*0002*/ 	.short	(.L_1 - .L_0)
	.align		4
.L_0:
        /*0004*/ 	.word	index@(_Z4loopPii)
        /*0008*/ 	.word	0x0000000a


	//----- nvinfo : EIATTR_FRAME_SIZE
	.align		4
.L_1:
        /*000c*/ 	.byte	0x04, 0x11
        /*000e*/ 	.short	(.L_3 - .L_2)
	.align		4
.L_2:
        /*0010*/ 	.word	index@(_Z4loopPii)
        /*0014*/ 	.word	0x00000000


	//----- nvinfo : EIATTR_MIN_STACK_SIZE
	.align		4
.L_3:
        /*0018*/ 	.byte	0x04, 0x12
        /*001a*/ 	.short	(.L_5 - .L_4)
	.align		4
.L_4:
        /*001c*/ 	.word	index@(_Z4loopPii)
        /*0020*/ 	.word	0x00000000
.L_5:


//--------------------- .nv.compat                --------------------------
	.section	.nv.compat,"",@"SHT_CUDA_COMPAT_INFO"
	.align	4
        /*0000*/ 	.byte	0x02, 0x09, 0x00, 0x00, 0x02, 0x02, 0x01, 0x00, 0x02, 0x05, 0x05, 0x00, 0x03, 0x07, 0x01, 0x01
        /*0010*/ 	.byte	0x02, 0x03, 0x00, 0x00, 0x02, 0x06, 0x01, 0x00, 0x04, 0x0b, 0x08, 0x00, 0x09, 0x00, 0x00, 0x00
        /*0020*/ 	.byte	0x00, 0x00, 0x00, 0x00


//--------------------- .nv.info._Z4loopPii       --------------------------
	.section	.nv.info._Z4loopPii,"",@"SHT_CUDA_INFO"
	.sectionflags	@""
	.align	4


	//----- nvinfo : EIATTR_CUDA_API_VERSION
	.align		4
        /*0000*/ 	.byte	0x04, 0x37
        /*0002*/ 	.short	(.L_7 - .L_6)
.L_6:
        /*0004*/ 	.word	0x00000082


	//----- nvinfo : EIATTR_KPARAM_INFO
	.align		4
.L_7:
        /*0008*/ 	.byte	0x04, 0x17
        /*000a*/ 	.short	(.L_9 - .L_8)
.L_8:
        /*000c*/ 	.word	0x00000000
        /*0010*/ 	.short	0x0001
        /*0012*/ 	.short	0x0008
        /*0014*/ 	.byte	0x00, 0xf0, 0x11, 0x00


	//----- nvinfo : EIATTR_KPARAM_INFO
	.align		4
.L_9:
        /*0018*/ 	.byte	0x04, 0x17
        /*001a*/ 	.short	(.L_11 - .L_10)
.L_10:
        /*001c*/ 	.word	0x00000000
        /*0020*/ 	.short	0x0000
        /*0022*/ 	.short	0x0000
        /*0024*/ 	.byte	0x00, 0xf5, 0x21, 0x00


	//----- nvinfo : EIATTR_SPARSE_MMA_MASK
	.align		4
.L_11:
        /*0028*/ 	.byte	0x03, 0x50
        /*002a*/ 	.short	0x0000


	//----- nvinfo : EIATTR_MAXREG_COUNT
	.align		4
        /*002c*/ 	.byte	0x03, 0x1b
        /*002e*/ 	.short	0x00ff


	//----- nvinfo : EIATTR_MERCURY_ISA_VERSION
	.align		4
        /*0030*/ 	.byte	0x03, 0x5f
        /*0032*/ 	.short	0x0101


	//----- nvinfo : EIATTR_VRC_CTA_INIT_COUNT
	.align		4
        /*0034*/ 	.byte	0x02, 0x4a
	.zero		1
	.zero		1


	//----- nvinfo : EIATTR_EXIT_INSTR_OFFSETS
	.align		4
        /*0038*/ 	.byte	0x04, 0x1c
        /*003a*/ 	.short	(.L_13 - .L_12)


	//   ....[0]....
.L_12:
        /*003c*/ 	.word	0x00000030


	//   ....[1]....
        /*0040*/ 	.word	0x00000100


	//----- nvinfo : EIATTR_CBANK_PARAM_SIZE
	.align		4
.L_13:
        /*0044*/ 	.byte	0x03, 0x19
        /*0046*/ 	.short	0x000c


	//----- nvinfo : EIATTR_PARAM_CBANK
	.align		4
        /*0048*/ 	.byte	0x04, 0x0a
        /*004a*/ 	.short	(.L_15 - .L_14)
	.align		4
.L_14:
        /*004c*/ 	.word	index@(.nv.constant0._Z4loopPii)
        /*0050*/ 	.short	0x0380
        /*0052*/ 	.short	0x000c


	//----- nvinfo : EIATTR_SW_WAR
	.align		4
.L_15:
        /*0054*/ 	.byte	0x04, 0x36
        /*0056*/ 	.short	(.L_17 - .L_16)
.L_16:
        /*0058*/ 	.word	0x00000008
.L_17:


//--------------------- .nv.callgraph             --------------------------
	.section	.nv.callgraph,"",@"SHT_CUDA_CALLGRAPH"
	.align	4
	.sectionentsize	8
	.align		4
        /*0000*/ 	.word	0x00000000
	.align		4
        /*0004*/ 	.word	0xffffffff
	.align		4
        /*0008*/ 	.word	0x00000000
	.align		4
        /*000c*/ 	.word	0xfffffffe
	.align		4
        /*0010*/ 	.word	0x00000000
	.align		4
        /*0014*/ 	.word	0xfffffffd
	.align		4
        /*0018*/ 	.word	0x00000000
	.align		4
        /*001c*/ 	.word	0xfffffffc


//--------------------- .text._Z4loopPii          --------------------------
	.section	.text._Z4loopPii,"ax",@progbits
	.align	128
        .global         _Z4loopPii
        .type           _Z4loopPii,@function
        .size           _Z4loopPii,(.L_x_1 - _Z4loopPii)
        .other          _Z4loopPii,@"STO_CUDA_ENTRY STV_DEFAULT"
_Z4loopPii:
.text._Z4loopPii:
[----:B------:R-:W-:Y:S08]  /*0000*/  LDC R1, c[0x0][0x37c] ;  /* 0x0000df00ff017b82 */ /* 0x000ff00000000800 */
[----:B------:R-:W0:Y:S02]  /*0010*/  LDC R7, c[0x0][0x388] ;  /* 0x0000e200ff077b82 */ /* 0x000e240000000800 */
[----:B0-----:R-:W-:-:S13]  /*0020*/  ISETP.GE.AND P0, PT, R7, 0x1, PT ;  /* 0x000000010700780c */ /* 0x001fda0003f06270 */
[----:B------:R-:W-:Y:S05]  /*0030*/  @!P0 EXIT ;  /* 0x000000000000894d */ /* 0x000fea0003800000 */
[----:B------:R-:W0:Y:S01]  /*0040*/  S2R R5, SR_TID.X ;  /* 0x0000000000057919 */ /* 0x000e220000002100 */
[----:B------:R-:W0:Y:S01]  /*0050*/  LDC.64 R2, c[0x0][0x380] ;  /* 0x0000e000ff027b82 */ /* 0x000e220000000a00 */
[----:B------:R-:W1:Y:S01]  /*0060*/  LDCU.64 UR4, c[0x0][0x358] ;  /* 0x00006b00ff0477ac */ /* 0x000e620008000a00 */
[----:B0-----:R-:W-:-:S05]  /*0070*/  IMAD.WIDE.U32 R2, R5, 0x4, R2 ;  /* 0x0000000405027825 */ /* 0x001fca00078e0002 */
[----:B-1----:R-:W2:Y:S01]  /*0080*/  LDG.E R0, desc[UR4][R2.64] ;  /* 0x0000000402007981 */ /* 0x002ea2000c1e1900 */
[C---:B------:R-:W-:Y:S02]  /*0090*/  IADD3 R6, PT, PT, R7.reuse, -0x1, RZ ;  /* 0xffffffff07067810 */ /* 0x040fe40007ffe0ff */
[----:B------:R-:W-:-:S05]  /*00a0*/  IADD3 R5, PT, PT, R7, -0x2, RZ ;  /* 0xfffffffe07057810 */ /* 0x000fca0007ffe0ff */
[----:B------:R-:W-:-:S05]  /*00b0*/  IMAD.WIDE.U32 R4, R6, R5, RZ ;  /* 0x0000000506047225 */ /* 0x000fca00078e00ff */
[----:B------:R-:W-:-:S04]  /*00c0*/  SHF.R.U64 R5, R4, 0x1, R5 ;  /* 0x0000000104057819 */ /* 0x000fc80000001205 */
[----:B------:R-:W-:-:S05]  /*00d0*/  IADD3 R5, PT, PT, R6, R5, RZ ;  /* 0x0000000506057210 */ /* 0x000fca0007ffe0ff */
[----:B--2---:R-:W-:-:S05]  /*00e0*/  IMAD R5, R5, R7, R0 ;  /* 0x0000000705057224 */ /* 0x004fca00078e0200 */
[----:B------:R-:W-:Y:S01]  /*00f0*/  STG.E desc[UR4][R2.64], R5 ;  /* 0x0000000502007986 */ /* 0x000fe2000c101904 */
[----:B------:R-:W-:Y:S05]  /*0100*/  EXIT ;  /* 0x000000000000794d */ /* 0x000fea0003800000 */
.L_x_0:
[----:B------:R-:W-:-:S00]  /*0110*/  BRA `(.L_x_0) ;  /* 0xfffffffc00fc7947 */ /* 0x000fc0000383ffff */
[----:B------:R-:W-:-:S00]  /*0120*/  NOP ;  /* 0x0000000000007918 */ /* 0x000fc00000000000 */
        /* <DEDUP_REMOVED lines=13> */
.L_x_1:


//--------------------- .nv.shared.reserved.0     --------------------------
	.section	.nv.shared.reserved.0,"aw",@nobits
	.weak		__nv_reservedSMEM_offset_0_alias
	.size		__nv_reservedSMEM_offset_0_alias, 0, 64
	.other		__nv_reservedSMEM_offset_0_alias,@"STO_CUDA_RESERVED_SHARED STV_DEFAULT"
__nv_reservedSMEM_offset_0_alias:
	.zero		0
	.zero		64


//--------------------- .nv.constant0._Z4loopPii  --------------------------
	.section	.nv.constant0._Z4loopPii,"a",@progbits
	.sectionflags	@""
	.align	4
.nv.constant0._Z4loopPii:
	.zero		908


//--------------------- SYMBOLS --------------------------

	.type		.nv.reservedSmem.offset0,@object
	.size		.nv.reservedSmem.offset0,0x4
